	.headerflags	@"EF_CUDA_TEXMODE_UNIFIED EF_CUDA_64BIT_ADDRESS EF_CUDA_ACCELERATORS EF_CUDA_SM90 EF_CUDA_VIRTUAL_SM(EF_CUDA_SM90)"
	.elftype	@"ET_EXEC"


//--------------------- .nv.info                  --------------------------
	.section	.nv.info,"",@"SHT_CUDA_INFO"
	.align	4


	//----- nvinfo : EIATTR_REGCOUNT
	.align		4
        /*0000*/ 	.byte	0x04, 0x2f
        /*0002*/ 	.short	(.L_1 - .L_0)
	.align		4
.L_0:
        /*0004*/ 	.word	index@(triton_poi_fused_convolution_relu_38)
        /*0008*/ 	.word	0x0000000c


	//----- nvinfo : EIATTR_MIN_STACK_SIZE
	.align		4
.L_1:
        /*000c*/ 	.byte	0x04, 0x12
        /*000e*/ 	.short	(.L_3 - .L_2)
	.align		4
.L_2:
        /*0010*/ 	.word	index@(triton_poi_fused_convolution_relu_38)
        /*0014*/ 	.word	0x00000000


	//----- nvinfo : EIATTR_FRAME_SIZE
	.align		4
.L_3:
        /*0018*/ 	.byte	0x04, 0x11
        /*001a*/ 	.short	(.L_5 - .L_4)
	.align		4
.L_4:
        /*001c*/ 	.word	index@(triton_poi_fused_convolution_relu_38)
        /*0020*/ 	.word	0x00000000


	//----- nvinfo : EIATTR_MIN_STACK_SIZE
	.align		4
.L_5:
        /*0024*/ 	.byte	0x04, 0x12
        /*0026*/ 	.short	(.L_7 - .L_6)
	.align		4
.L_6:
        /*0028*/ 	.word	index@(triton_poi_fused_convolution_relu_38)
        /*002c*/ 	.word	0x00000000
.L_7:


//--------------------- .nv.info.triton_poi_fused_convolution_relu_38 --------------------------
	.section	.nv.info.triton_poi_fused_convolution_relu_38,"",@"SHT_CUDA_INFO"
	.sectionflags	@""
	.align	4


	//----- nvinfo : EIATTR_CUDA_API_VERSION
	.align		4
        /*0000*/ 	.byte	0x04, 0x37
        /*0002*/ 	.short	(.L_9 - .L_8)
.L_8:
        /*0004*/ 	.word	0x0000007c


	//----- nvinfo : EIATTR_KPARAM_INFO
	.align		4
.L_9:
        /*0008*/ 	.byte	0x04, 0x17
        /*000a*/ 	.short	(.L_11 - .L_10)
.L_10:
        /*000c*/ 	.word	0x00000000
        /*0010*/ 	.short	0x0002
        /*0012*/ 	.short	0x0010
        /*0014*/ 	.byte	0x00, 0xf0, 0x11, 0x00


	//----- nvinfo : EIATTR_KPARAM_INFO
	.align		4
.L_11:
        /*0018*/ 	.byte	0x04, 0x17
        /*001a*/ 	.short	(.L_13 - .L_12)
.L_12:
        /*001c*/ 	.word	0x00000000
        /*0020*/ 	.short	0x0001
        /*0022*/ 	.short	0x0008
        /*0024*/ 	.byte	0x00, 0xf4, 0x21, 0x00


	//----- nvinfo : EIATTR_KPARAM_INFO
	.align		4
.L_13:
        /*0028*/ 	.byte	0x04, 0x17
        /*002a*/ 	.short	(.L_15 - .L_14)
.L_14:
        /*002c*/ 	.word	0x00000000
        /*0030*/ 	.short	0x0000
        /*0032*/ 	.short	0x0000
        /*0034*/ 	.byte	0x00, 0xf4, 0x21, 0x00


	//----- nvinfo : EIATTR_SPARSE_MMA_MASK
	.align		4
.L_15:
        /*0038*/ 	.byte	0x03, 0x50
        /*003a*/ 	.short	0x0000


	//----- nvinfo : EIATTR_MAXREG_COUNT
	.align		4
        /*003c*/ 	.byte	0x03, 0x1b
        /*003e*/ 	.short	0x00ff


	//----- nvinfo : EIATTR_EXIT_INSTR_OFFSETS
	.align		4
        /*0040*/ 	.byte	0x04, 0x1c
        /*0042*/ 	.short	(.L_17 - .L_16)


	//   ....[0]....
.L_16:
        /*0044*/ 	.word	0x00000150


	//----- nvinfo : EIATTR_REQNTID
	.align		4
.L_17:
        /*0048*/ 	.byte	0x04, 0x10
        /*004a*/ 	.short	(.L_19 - .L_18)
.L_18:
        /*004c*/ 	.word	0x00000080
        /*0050*/ 	.word	0x00000001
        /*0054*/ 	.word	0x00000001


	//----- nvinfo : EIATTR_CBANK_PARAM_SIZE
	.align		4
.L_19:
        /*0058*/ 	.byte	0x03, 0x19
        /*005a*/ 	.short	0x0014


	//----- nvinfo : EIATTR_PARAM_CBANK
	.align		4
        /*005c*/ 	.byte	0x04, 0x0a
        /*005e*/ 	.short	(.L_21 - .L_20)
	.align		4
.L_20:
        /*0060*/ 	.word	index@(.nv.constant0.triton_poi_fused_convolution_relu_38)
        /*0064*/ 	.short	0x0210
        /*0066*/ 	.short	0x0014


	//----- nvinfo : EIATTR_SW_WAR
	.align		4
.L_21:
        /*0068*/ 	.byte	0x04, 0x36
        /*006a*/ 	.short	(.L_23 - .L_22)
.L_22:
        /*006c*/ 	.word	0x00000008
.L_23:


//--------------------- .nv.callgraph             --------------------------
	.section	.nv.callgraph,"",@"SHT_CUDA_CALLGRAPH"
	.align	4
	.sectionentsize	8
	.align		4
        /*0000*/ 	.word	0x00000000
	.align		4
        /*0004*/ 	.word	0xffffffff
	.align		4
        /*0008*/ 	.word	0x00000000
	.align		4
        /*000c*/ 	.word	0xfffffffe
	.align		4
        /*0010*/ 	.word	0x00000000
	.align		4
        /*0014*/ 	.word	0xfffffffd
	.align		4
        /*0018*/ 	.word	0x00000000
	.align		4
        /*001c*/ 	.word	0xfffffffc


//--------------------- .text.triton_poi_fused_convolution_relu_38 --------------------------
	.section	.text.triton_poi_fused_convolution_relu_38,"ax",@progbits
	.align	128
        .global         triton_poi_fused_convolution_relu_38
        .type           triton_poi_fused_convolution_relu_38,@function
        .size           triton_poi_fused_convolution_relu_38,(.L_x_1 - triton_poi_fused_convolution_relu_38)
        .other          triton_poi_fused_convolution_relu_38,@"STO_CUDA_ENTRY STV_DEFAULT"
triton_poi_fused_convolution_relu_38:
.text.triton_poi_fused_convolution_relu_38:
[----:B------:R-:W-:Y:S01]  /*0000*/  LDC R1, c[0x0][0x28] ;  /* 0x00000a00ff017b82 */ /* 0x000fe20000000800 */
[----:B------:R-:W1:Y:S07]  /*0010*/  S2R R0, SR_TID.X ;  /* 0x0000000000007919 */ /* 0x000e6e0000002100 */
[----:B------:R-:W2:Y:S01]  /*0020*/  LDC.64 R4, c[0x0][0x218] ;  /* 0x00008600ff047b82 */ /* 0x000ea20000000a00 */
[----:B------:R-:W-:Y:S01]  /*0030*/  ULDC.64 UR4, c[0x0][0x208] ;  /* 0x0000820000047ab9 */ /* 0x000fe20000000a00 */
[----:B------:R-:W3:Y:S06]  /*0040*/  S2R R7, SR_CTAID.X ;  /* 0x0000000000077919 */ /* 0x000eec0000002500 */
[----:B------:R-:W4:Y:S01]  /*0050*/  LDC.64 R2, c[0x0][0x210] ;  /* 0x00008400ff027b82 */ /* 0x000f220000000a00 */
[----:B-1----:R-:W-:-:S02]  /*0060*/  LOP3.LUT R0, R0, 0x7f, RZ, 0xc0, !PT ;  /* 0x0000007f00007812 */ /* 0x002fc400078ec0ff */
[----:B---3--:R-:W-:-:S03]  /*0070*/  SHF.R.S32.HI R6, RZ, 0x18, R7 ;  /* 0x00000018ff067819 */ /* 0x008fc60000011407 */
[----:B------:R-:W-:Y:S01]  /*0080*/  IMAD R7, R7, 0x80, R0 ;  /* 0x0000008007077824 */ /* 0x000fe200078e0200 */
[----:B------:R-:W-:-:S03]  /*0090*/  SGXT R0, R6, 0x1 ;  /* 0x000000010600781a */ /* 0x000fc60000000200 */
[----:B----4-:R-:W-:Y:S01]  /*00a0*/  IMAD.WIDE R2, R7, 0x4, R2 ;  /* 0x0000000407027825 */ /* 0x010fe200078e0202 */
[----:B------:R-:W-:-:S04]  /*00b0*/  LEA.HI R0, R0, R7, RZ, 0x9 ;  /* 0x0000000700007211 */ /* 0x000fc800078f48ff */
[----:B------:R-:W-:-:S05]  /*00c0*/  LOP3.LUT R0, R0, 0xfffffe00, RZ, 0xc0, !PT ;  /* 0xfffffe0000007812 */ /* 0x000fca00078ec0ff */
[----:B------:R-:W-:Y:S02]  /*00d0*/  IMAD.IADD R9, R7, 0x1, -R0 ;  /* 0x0000000107097824 */ /* 0x000fe400078e0a00 */
[----:B------:R-:W3:Y:S02]  /*00e0*/  LDG.E R0, desc[UR4][R2.64] ;  /* 0x0000000402007981 */ /* 0x000ee4000c1e1900 */
[----:B--2---:R-:W-:-:S06]  /*00f0*/  IMAD.WIDE R4, R9, 0x4, R4 ;  /* 0x0000000409047825 */ /* 0x004fcc00078e0204 */
[----:B------:R-:W3:Y:S02]  /*0100*/  LDG.E.EL R5, desc[UR4][R4.64] ;  /* 0x0000000404057981 */ /* 0x000ee4000c2e1900 */
[C---:B---3--:R-:W-:Y:S01]  /*0110*/  FADD R6, R0.reuse, R5 ;  /* 0x0000000500067221 */ /* 0x048fe20000000000 */
[----:B------:R-:W-:-:S04]  /*0120*/  FSETP.GEU.AND P0, PT, R0, -R5, PT ;  /* 0x800000050000720b */ /* 0x000fc80003f0e000 */
[----:B------:R-:W-:-:S05]  /*0130*/  FSEL R7, R6, RZ, P0 ;  /* 0x000000ff06077208 */ /* 0x000fca0000000000 */
[----:B------:R-:W-:Y:S01]  /*0140*/  STG.E desc[UR4][R2.64], R7 ;  /* 0x0000000702007986 */ /* 0x000fe2000c101904 */
[----:B------:R-:W-:Y:S05]  /*0150*/  EXIT ;  /* 0x000000000000794d */ /* 0x000fea0003800000 */
.L_x_0:
[----:B------:R-:W-:-:S00]  /*0160*/  BRA `(.L_x_0) ;  /* 0xfffffffc00fc7947 */ /* 0x000fc0000383ffff */
[----:B------:R-:W-:-:S00]  /*0170*/  NOP ;  /* 0x0000000000007918 */ /* 0x000fc00000000000 */
        /* <DEDUP_REMOVED lines=8> */
.L_x_1:


//--------------------- .nv.constant0.triton_poi_fused_convolution_relu_38 --------------------------
	.section	.nv.constant0.triton_poi_fused_convolution_relu_38,"a",@progbits
	.sectionflags	@""
	.align	4
.nv.constant0.triton_poi_fused_convolution_relu_38:
	.zero		548
